//
// Generated by NVIDIA NVVM Compiler
//
// Compiler Build ID: CL-36424714
// Cuda compilation tools, release 13.0, V13.0.88
// Based on NVVM 20.0.0
//

.version 9.0
.target sm_100
.address_size 64

	// .globl	_Z3funv
.extern .func  (.param .b32 func_retval0) vprintf
(
	.param .b64 vprintf_param_0,
	.param .b64 vprintf_param_1
)
;
.global .align 4 .u32 h = 50;
.global .align 1 .b8 $str[21] = {10, 32, 105, 108, 32, 109, 97, 115, 115, 105, 109, 111, 32, 195, 168, 32, 58, 37, 101, 32};

.visible .entry _Z3funv()
{
	.local .align 8 .b8 	__local_depot0[8];
	.reg .b64 	%SP;
	.reg .b64 	%SPL;
	.reg .b32 	%r<3>;
	.reg .b64 	%rd<6>;

	mov.u64 	%SPL, __local_depot0;
	cvta.local.u64 	%SP, %SPL;
	add.u64 	%rd1, %SP, 0;
	add.u64 	%rd2, %SPL, 0;
	mov.b64 	%rd3, -4615689217857552384;
	st.local.u64 	[%rd2], %rd3;
	mov.u64 	%rd4, $str;
	cvta.global.u64 	%rd5, %rd4;
	{ // callseq 0, 0
	.param .b64 param0;
	st.param.b64 	[param0], %rd5;
	.param .b64 param1;
	st.param.b64 	[param1], %rd1;
	.param .b32 retval0;
	call.uni (retval0), 
	vprintf, 
	(
	param0, 
	param1
	);
	ld.param.b32 	%r1, [retval0];
	} // callseq 0
	ret;

}


// ===== COMPILED SASS (sm_100) =====

	.target	sm_100

	.elftype	@"ET_EXEC"


//--------------------- .note.nv.tkinfo           --------------------------
	.section	.note.nv.tkinfo,"",@"SHT_NOTE"
	.sectionflags	@"SHF_NOTE_NV_TKINFO"
	.tkinfo
        /*0018*/ 	.word	0x00000002
        /*0030*/ 	.string	""
        /*0030*/ 	.string	"ptxas"
        /*0030*/ 	.string	"Cuda compilation tools, release 13.0, V13.0.88"
        /*0030*/ 	.string	"Build cuda_13.0.r13.0/compiler.36424714_0"
        /*0030*/ 	.string	"-arch sm_100 -m 64 "



//--------------------- .note.nv.cuinfo           --------------------------
	.section	.note.nv.cuinfo,"",@"SHT_NOTE"
	.sectionflags	@"SHF_NOTE_NV_CUINFO"
        /*0018*/ 	.short	0x0002
        /*001a*/ 	.short	0x0064
        /*001c*/ 	.short	0x0082
	.zero		2


//--------------------- .nv.info                  --------------------------
	.section	.nv.info,"",@"SHT_CUDA_INFO"
	.align	4


	//----- nvinfo : EIATTR_REGCOUNT
	.align		4
        /*0000*/ 	.byte	0x04, 0x2f
        /*0002*/ 	.short	(.L_3 - .L_2)
	.align		4
.L_2:
        /*0004*/ 	.word	index@(_Z3funv)
        /*0008*/ 	.word	0x00000018


	//----- nvinfo : EIATTR_FRAME_SIZE
	.align		4
.L_3:
        /*000c*/ 	.byte	0x04, 0x11
        /*000e*/ 	.short	(.L_5 - .L_4)
	.align		4
.L_4:
        /*0010*/ 	.word	index@(_Z3funv)
        /*0014*/ 	.word	0x00000008


	//----- nvinfo : EIATTR_MIN_STACK_SIZE
	.align		4
.L_5:
        /*0018*/ 	.byte	0x04, 0x12
        /*001a*/ 	.short	(.L_7 - .L_6)
	.align		4
.L_6:
        /*001c*/ 	.word	index@(_Z3funv)
        /*0020*/ 	.word	0x00000008
.L_7:


//--------------------- .nv.compat                --------------------------
	.section	.nv.compat,"",@"SHT_CUDA_COMPAT_INFO"
	.align	4
        /*0000*/ 	.byte	0x02, 0x09, 0x00, 0x00, 0x02, 0x02, 0x01, 0x00, 0x02, 0x05, 0x05, 0x00, 0x03, 0x07, 0x01, 0x01
        /*0010*/ 	.byte	0x02, 0x03, 0x00, 0x00, 0x02, 0x06, 0x01, 0x00, 0x04, 0x0b, 0x08, 0x00, 0x09, 0x00, 0x00, 0x00
        /*0020*/ 	.byte	0x00, 0x00, 0x00, 0x00


//--------------------- .nv.info._Z3funv          --------------------------
	.section	.nv.info._Z3funv,"",@"SHT_CUDA_INFO"
	.sectionflags	@""
	.align	4


	//----- nvinfo : EIATTR_CUDA_API_VERSION
	.align		4
        /*0000*/ 	.byte	0x04, 0x37
        /*0002*/ 	.short	(.L_9 - .L_8)
.L_8:
        /*0004*/ 	.word	0x00000082


	//----- nvinfo : EIATTR_SPARSE_MMA_MASK
	.align		4
.L_9:
        /*0008*/ 	.byte	0x03, 0x50
        /*000a*/ 	.short	0x0000


	//----- nvinfo : EIATTR_MAXREG_COUNT
	.align		4
        /*000c*/ 	.byte	0x03, 0x1b
        /*000e*/ 	.short	0x00ff


	//----- nvinfo : EIATTR_EXTERNS
	.align		4
        /*0010*/ 	.byte	0x04, 0x0f
        /*0012*/ 	.short	(.L_11 - .L_10)


	//   ....[0]....
	.align		4
.L_10:
        /*0014*/ 	.word	index@(vprintf)


	//----- nvinfo : EIATTR_MERCURY_ISA_VERSION
	.align		4
.L_11:
        /*0018*/ 	.byte	0x03, 0x5f
        /*001a*/ 	.short	0x0101


	//----- nvinfo : EIATTR_VRC_CTA_INIT_COUNT
	.align		4
        /*001c*/ 	.byte	0x02, 0x4a
	.zero		1
	.zero		1


	//----- nvinfo : EIATTR_SYSCALL_OFFSETS
	.align		4
        /*0020*/ 	.byte	0x04, 0x46
        /*0022*/ 	.short	(.L_13 - .L_12)


	//   ....[0]....
.L_12:
        /*0024*/ 	.word	0x000000f0


	//----- nvinfo : EIATTR_EXIT_INSTR_OFFSETS
	.align		4
.L_13:
        /*0028*/ 	.byte	0x04, 0x1c
        /*002a*/ 	.short	(.L_15 - .L_14)


	//   ....[0]....
.L_14:
        /*002c*/ 	.word	0x00000100


	//----- nvinfo : EIATTR_SW_WAR
	.align		4
.L_15:
        /*0030*/ 	.byte	0x04, 0x36
        /*0032*/ 	.short	(.L_17 - .L_16)
.L_16:
        /*0034*/ 	.word	0x00000008
.L_17:


//--------------------- .nv.callgraph             --------------------------
	.section	.nv.callgraph,"",@"SHT_CUDA_CALLGRAPH"
	.align	4
	.sectionentsize	8
	.align		4
        /*0000*/ 	.word	0x00000000
	.align		4
        /*0004*/ 	.word	0xffffffff
	.align		4
        /*0008*/ 	.word	index@(_Z3funv)
	.align		4
        /*000c*/ 	.word	index@(vprintf)
	.align		4
        /*0010*/ 	.word	0x00000000
	.align		4
        /*0014*/ 	.word	0xfffffffe
	.align		4
        /*0018*/ 	.word	0x00000000
	.align		4
        /*001c*/ 	.word	0xfffffffd
	.align		4
        /*0020*/ 	.word	0x00000000
	.align		4
        /*0024*/ 	.word	0xfffffffc


//--------------------- .nv.constant4             --------------------------
	.section	.nv.constant4,"a",@progbits
	.align	8
	.align		8
.nv.constant4:
        /*0000*/ 	.dword	vprintf
	.align		8
        /*0008*/ 	.dword	h
	.align		8
        /*0010*/ 	.dword	$str


//--------------------- .text._Z3funv             --------------------------
	.section	.text._Z3funv,"ax",@progbits
	.align	128
        .global         _Z3funv
        .type           _Z3funv,@function
        .size           _Z3funv,(.L_x_2 - _Z3funv)
        .other          _Z3funv,@"STO_CUDA_ENTRY STV_DEFAULT"
_Z3funv:
.text._Z3funv:
[----:B------:R-:W0:Y:S01]  /*0000*/  LDC R1, c[0x0][0x37c] ;  /* 0x0000df00ff017b82 */ /* 0x000e220000000800 */
[----:B------:R-:W-:Y:S02]  /*0010*/  HFMA2 R9, -RZ, RZ, -1.9853515625, -7.109375 ;  /* 0xbff1c71cff097431 */ /* 0x000fe400000001ff */
[----:B0-----:R-:W-:Y:S01]  /*0020*/  VIADD R1, R1, 0xfffffff8 ;  /* 0xfffffff801017836 */ /* 0x001fe20000000000 */
[----:B------:R-:W-:Y:S01]  /*0030*/  MOV R0, 0x0 ;  /* 0x0000000000007802 */ /* 0x000fe20000000f00 */
[----:B------:R-:W-:Y:S01]  /*0040*/  IMAD.MOV.U32 R8, RZ, RZ, -0x80000000 ;  /* 0x80000000ff087424 */ /* 0x000fe200078e00ff */
[----:B------:R-:W0:Y:S02]  /*0050*/  LDCU UR4, c[0x0][0x2f8] ;  /* 0x00005f00ff0477ac */ /* 0x000e240008000800 */
[----:B------:R1:W2:Y:S02]  /*0060*/  LDC.64 R2, c[0x4][R0] ;  /* 0x0100000000027b82 */ /* 0x0002a40000000a00 */
[----:B------:R1:W-:Y:S01]  /*0070*/  STL.64 [R1], R8 ;  /* 0x0000000801007387 */ /* 0x0003e20000100a00 */
[----:B------:R-:W3:Y:S01]  /*0080*/  LDCU.64 UR6, c[0x4][0x10] ;  /* 0x01000200ff0677ac */ /* 0x000ee20008000a00 */
[----:B------:R-:W4:Y:S01]  /*0090*/  LDCU UR5, c[0x0][0x2fc] ;  /* 0x00005f80ff0577ac */ /* 0x000f220008000800 */
[----:B0-----:R-:W-:Y:S01]  /*00a0*/  IADD3 R6, P0, PT, R1, UR4, RZ ;  /* 0x0000000401067c10 */ /* 0x001fe2000ff1e0ff */
[----:B---3--:R-:W-:Y:S01]  /*00b0*/  IMAD.U32 R4, RZ, RZ, UR6 ;  /* 0x00000006ff047e24 */ /* 0x008fe2000f8e00ff */
[----:B------:R-:W-:-:S03]  /*00c0*/  MOV R5, UR7 ;  /* 0x0000000700057c02 */ /* 0x000fc60008000f00 */
[----:B-1--4-:R-:W-:-:S08]  /*00d0*/  IMAD.X R7, RZ, RZ, UR5, P0 ;  /* 0x00000005ff077e24 */ /* 0x012fd000080e06ff */
[----:B------:R-:W-:-:S07]  /*00e0*/  LEPC R20, `(.L_x_0) ;  /* 0x000000001014794e */ /* 0x000fce0000000000 */
[----:B--2---:R-:W-:Y:S05]  /*00f0*/  CALL.ABS.NOINC R2 ;  /* 0x0000000002007343 */ /* 0x004fea0003c00000 */
.L_x_0:
[----:B------:R-:W-:Y:S05]  /*0100*/  EXIT ;  /* 0x000000000000794d */ /* 0x000fea0003800000 */
.L_x_1:
[----:B------:R-:W-:-:S00]  /*0110*/  BRA `(.L_x_1) ;  /* 0xfffffffc00fc7947 */ /* 0x000fc0000383ffff */
[----:B------:R-:W-:-:S00]  /*0120*/  NOP ;  /* 0x0000000000007918 */ /* 0x000fc00000000000 */
        /* <DEDUP_REMOVED lines=13> */
.L_x_2:


//--------------------- .nv.global.init           --------------------------
	.section	.nv.global.init,"aw",@progbits
	.align	4
.nv.global.init:
	.type		h,@object
	.size		h,($str - h)
h:
        /*0000*/ 	.byte	0x32, 0x00, 0x00, 0x00
	.type		$str,@object
	.size		$str,(.L_1 - $str)
$str:
        /*0004*/ 	.byte	0x0a, 0x20, 0x69, 0x6c, 0x20, 0x6d, 0x61, 0x73, 0x73, 0x69, 0x6d, 0x6f, 0x20, 0xc3, 0xa8, 0x20
        /*0014*/ 	.byte	0x3a, 0x25, 0x65, 0x20, 0x00
.L_1:


//--------------------- .nv.shared.reserved.0     --------------------------
	.section	.nv.shared.reserved.0,"aw",@nobits
	.weak		__nv_reservedSMEM_offset_0_alias
	.size		__nv_reservedSMEM_offset_0_alias, 0, 64
	.other		__nv_reservedSMEM_offset_0_alias,@"STO_CUDA_RESERVED_SHARED STV_DEFAULT"
__nv_reservedSMEM_offset_0_alias:
	.zero		0
	.zero		64


//--------------------- .nv.constant0._Z3funv     --------------------------
	.section	.nv.constant0._Z3funv,"a",@progbits
	.sectionflags	@""
	.align	4
.nv.constant0._Z3funv:
	.zero		896


//--------------------- SYMBOLS --------------------------

	.type		.nv.reservedSmem.offset0,@object
	.size		.nv.reservedSmem.offset0,0x4
	.type		vprintf,@function
